//
// Generated by NVIDIA NVVM Compiler
//
// Compiler Build ID: CL-36424714
// Cuda compilation tools, release 13.0, V13.0.88
// Based on NVVM 20.0.0
//

.version 9.0
.target sm_100
.address_size 64

	// .globl	_Z31cu_fused_avgpool_pointwise_convPfS_S_

.visible .entry _Z31cu_fused_avgpool_pointwise_convPfS_S_(
	.param .u64 .ptr .align 1 _Z31cu_fused_avgpool_pointwise_convPfS_S__param_0,
	.param .u64 .ptr .align 1 _Z31cu_fused_avgpool_pointwise_convPfS_S__param_1,
	.param .u64 .ptr .align 1 _Z31cu_fused_avgpool_pointwise_convPfS_S__param_2
)
{
	.reg .pred 	%p<21>;
	.reg .b32 	%r<33>;
	.reg .b32 	%f<52>;
	.reg .b64 	%rd<38>;

	ld.param.u64 	%rd7, [_Z31cu_fused_avgpool_pointwise_convPfS_S__param_0];
	ld.param.u64 	%rd5, [_Z31cu_fused_avgpool_pointwise_convPfS_S__param_1];
	ld.param.u64 	%rd6, [_Z31cu_fused_avgpool_pointwise_convPfS_S__param_2];
	cvta.to.global.u64 	%rd1, %rd7;
	mov.u32 	%r1, %ctaid.y;
	mov.u32 	%r14, %ctaid.x;
	mov.u32 	%r15, %ntid.y;
	mov.u32 	%r16, %tid.y;
	mad.lo.s32 	%r2, %r14, %r15, %r16;
	mov.u32 	%r3, %tid.x;
	setp.gt.u32 	%p7, %r1, 23;
	setp.gt.s32 	%p8, %r2, 55;
	setp.gt.u32 	%p9, %r3, 55;
	or.pred  	%p10, %p7, %p9;
	or.pred  	%p11, %p10, %p8;
	@%p11 bra 	$L__BB0_22;
	add.s32 	%r4, %r2, -1;
	add.s32 	%r19, %r3, -1;
	setp.gt.u32 	%p12, %r4, 55;
	setp.gt.u32 	%p13, %r19, 55;
	or.pred  	%p1, %p12, %p13;
	setp.gt.u32 	%p14, %r3, 54;
	or.pred  	%p2, %p12, %p14;
	setp.gt.u32 	%p15, %r2, 55;
	or.pred  	%p3, %p15, %p13;
	or.pred  	%p4, %p15, %p14;
	add.s32 	%r5, %r2, -55;
	setp.lt.u32 	%p16, %r5, -56;
	or.pred  	%p5, %p16, %p13;
	or.pred  	%p6, %p16, %p14;
	mul.wide.u32 	%rd8, %r1, 96;
	cvta.to.global.u64 	%rd9, %rd5;
	add.s64 	%rd37, %rd9, %rd8;
	mad.lo.s32 	%r30, %r2, 56, 56;
	add.s32 	%r31, %r30, %r3;
	mov.f32 	%f42, 0f00000000;
	mov.b32 	%r32, 56;
	cvt.u64.u32 	%rd30, %r3;
$L__BB0_2:
	mov.f32 	%f43, 0f00000000;
	@%p1 bra 	$L__BB0_4;
	add.s32 	%r20, %r31, -113;
	mul.wide.u32 	%rd10, %r20, 4;
	add.s64 	%rd11, %rd1, %rd10;
	ld.global.f32 	%f30, [%rd11];
	add.f32 	%f43, %f30, 0f00000000;
$L__BB0_4:
	setp.gt.u32 	%p17, %r4, 55;
	mov.f32 	%f44, 0f00000000;
	@%p17 bra 	$L__BB0_6;
	add.s32 	%r21, %r31, -112;
	mul.wide.u32 	%rd12, %r21, 4;
	add.s64 	%rd13, %rd1, %rd12;
	ld.global.f32 	%f44, [%rd13];
$L__BB0_6:
	add.f32 	%f6, %f43, %f44;
	mov.f32 	%f45, 0f00000000;
	@%p2 bra 	$L__BB0_8;
	add.s32 	%r22, %r31, -112;
	mul.wide.u32 	%rd14, %r22, 4;
	add.s64 	%rd15, %rd1, %rd14;
	ld.global.f32 	%f45, [%rd15+4];
$L__BB0_8:
	add.f32 	%f9, %f6, %f45;
	mov.f32 	%f46, 0f00000000;
	@%p3 bra 	$L__BB0_10;
	add.s32 	%r23, %r31, -57;
	mul.wide.u32 	%rd16, %r23, 4;
	add.s64 	%rd17, %rd1, %rd16;
	ld.global.f32 	%f46, [%rd17];
$L__BB0_10:
	setp.gt.u32 	%p18, %r2, 55;
	add.f32 	%f12, %f9, %f46;
	mov.f32 	%f47, 0f00000000;
	@%p18 bra 	$L__BB0_12;
	add.s32 	%r24, %r31, -56;
	mul.wide.u32 	%rd18, %r24, 4;
	add.s64 	%rd19, %rd1, %rd18;
	ld.global.f32 	%f47, [%rd19];
$L__BB0_12:
	add.f32 	%f15, %f12, %f47;
	mov.f32 	%f48, 0f00000000;
	@%p4 bra 	$L__BB0_14;
	add.s32 	%r25, %r30, -56;
	cvt.u64.u32 	%rd20, %r25;
	add.s64 	%rd22, %rd20, %rd30;
	shl.b64 	%rd23, %rd22, 2;
	add.s64 	%rd24, %rd1, %rd23;
	ld.global.f32 	%f48, [%rd24+4];
$L__BB0_14:
	add.f32 	%f18, %f15, %f48;
	mov.f32 	%f49, 0f00000000;
	@%p5 bra 	$L__BB0_16;
	add.s32 	%r26, %r31, -1;
	mul.wide.u32 	%rd25, %r26, 4;
	add.s64 	%rd26, %rd1, %rd25;
	ld.global.f32 	%f49, [%rd26];
$L__BB0_16:
	setp.lt.u32 	%p19, %r5, -56;
	add.f32 	%f21, %f18, %f49;
	mov.f32 	%f50, 0f00000000;
	@%p19 bra 	$L__BB0_18;
	mul.wide.u32 	%rd27, %r31, 4;
	add.s64 	%rd28, %rd1, %rd27;
	ld.global.f32 	%f50, [%rd28];
$L__BB0_18:
	add.f32 	%f24, %f21, %f50;
	mov.f32 	%f51, 0f00000000;
	@%p6 bra 	$L__BB0_20;
	cvt.u64.u32 	%rd29, %r30;
	add.s64 	%rd31, %rd29, %rd30;
	shl.b64 	%rd32, %rd31, 2;
	add.s64 	%rd33, %rd1, %rd32;
	ld.global.f32 	%f51, [%rd33+4];
$L__BB0_20:
	add.f32 	%f39, %f24, %f51;
	div.rn.f32 	%f40, %f39, 0f41100000;
	ld.global.f32 	%f41, [%rd37];
	fma.rn.f32 	%f42, %f40, %f41, %f42;
	add.s64 	%rd37, %rd37, 4;
	add.s32 	%r32, %r32, 3136;
	add.s32 	%r31, %r31, 3136;
	add.s32 	%r30, %r30, 3136;
	setp.ne.s32 	%p20, %r32, 75320;
	@%p20 bra 	$L__BB0_2;
	mad.lo.s32 	%r27, %r1, 3136, %r3;
	mad.lo.s32 	%r28, %r4, 56, %r27;
	add.s32 	%r29, %r28, 56;
	cvta.to.global.u64 	%rd34, %rd6;
	mul.wide.s32 	%rd35, %r29, 4;
	add.s64 	%rd36, %rd34, %rd35;
	st.global.f32 	[%rd36], %f42;
$L__BB0_22:
	ret;

}


// ===== COMPILED SASS (sm_100) =====

	.target	sm_100

	.elftype	@"ET_EXEC"


//--------------------- .note.nv.tkinfo           --------------------------
	.section	.note.nv.tkinfo,"",@"SHT_NOTE"
	.sectionflags	@"SHF_NOTE_NV_TKINFO"
	.tkinfo
        /*0018*/ 	.word	0x00000002
        /*0030*/ 	.string	""
        /*0030*/ 	.string	"ptxas"
        /*0030*/ 	.string	"Cuda compilation tools, release 13.0, V13.0.88"
        /*0030*/ 	.string	"Build cuda_13.0.r13.0/compiler.36424714_0"
        /*0030*/ 	.string	"-arch sm_100 -m 64 "



//--------------------- .note.nv.cuinfo           --------------------------
	.section	.note.nv.cuinfo,"",@"SHT_NOTE"
	.sectionflags	@"SHF_NOTE_NV_CUINFO"
        /*0018*/ 	.short	0x0002
        /*001a*/ 	.short	0x0064
        /*001c*/ 	.short	0x0082
	.zero		2


//--------------------- .nv.info                  --------------------------
	.section	.nv.info,"",@"SHT_CUDA_INFO"
	.align	4


	//----- nvinfo : EIATTR_REGCOUNT
	.align		4
        /*0000*/ 	.byte	0x04, 0x2f
        /*0002*/ 	.short	(.L_1 - .L_0)
	.align		4
.L_0:
        /*0004*/ 	.word	index@(_Z31cu_fused_avgpool_pointwise_convPfS_S_)
        /*0008*/ 	.word	0x00000020


	//----- nvinfo : EIATTR_FRAME_SIZE
	.align		4
.L_1:
        /*000c*/ 	.byte	0x04, 0x11
        /*000e*/ 	.short	(.L_3 - .L_2)
	.align		4
.L_2:
        /*0010*/ 	.word	index@($__internal_0_$__cuda_sm3x_div_rn_noftz_f32_slowpath)
        /*0014*/ 	.word	0x00000000


	//----- nvinfo : EIATTR_FRAME_SIZE
	.align		4
.L_3:
        /*0018*/ 	.byte	0x04, 0x11
        /*001a*/ 	.short	(.L_5 - .L_4)
	.align		4
.L_4:
        /*001c*/ 	.word	index@(_Z31cu_fused_avgpool_pointwise_convPfS_S_)
        /*0020*/ 	.word	0x00000000


	//----- nvinfo : EIATTR_MIN_STACK_SIZE
	.align		4
.L_5:
        /*0024*/ 	.byte	0x04, 0x12
        /*0026*/ 	.short	(.L_7 - .L_6)
	.align		4
.L_6:
        /*0028*/ 	.word	index@(_Z31cu_fused_avgpool_pointwise_convPfS_S_)
        /*002c*/ 	.word	0x00000000
.L_7:


//--------------------- .nv.compat                --------------------------
	.section	.nv.compat,"",@"SHT_CUDA_COMPAT_INFO"
	.align	4
        /*0000*/ 	.byte	0x02, 0x09, 0x00, 0x00, 0x02, 0x02, 0x01, 0x00, 0x02, 0x05, 0x05, 0x00, 0x03, 0x07, 0x01, 0x01
        /*0010*/ 	.byte	0x02, 0x03, 0x00, 0x00, 0x02, 0x06, 0x01, 0x00, 0x04, 0x0b, 0x08, 0x00, 0x01, 0x00, 0x00, 0x00
        /*0020*/ 	.byte	0x00, 0x00, 0x00, 0x00


//--------------------- .nv.info._Z31cu_fused_avgpool_pointwise_convPfS_S_ --------------------------
	.section	.nv.info._Z31cu_fused_avgpool_pointwise_convPfS_S_,"",@"SHT_CUDA_INFO"
	.sectionflags	@""
	.align	4


	//----- nvinfo : EIATTR_CUDA_API_VERSION
	.align		4
        /*0000*/ 	.byte	0x04, 0x37
        /*0002*/ 	.short	(.L_9 - .L_8)
.L_8:
        /*0004*/ 	.word	0x00000082


	//----- nvinfo : EIATTR_KPARAM_INFO
	.align		4
.L_9:
        /*0008*/ 	.byte	0x04, 0x17
        /*000a*/ 	.short	(.L_11 - .L_10)
.L_10:
        /*000c*/ 	.word	0x00000000
        /*0010*/ 	.short	0x0002
        /*0012*/ 	.short	0x0010
        /*0014*/ 	.byte	0x00, 0xf5, 0x21, 0x00


	//----- nvinfo : EIATTR_KPARAM_INFO
	.align		4
.L_11:
        /*0018*/ 	.byte	0x04, 0x17
        /*001a*/ 	.short	(.L_13 - .L_12)
.L_12:
        /*001c*/ 	.word	0x00000000
        /*0020*/ 	.short	0x0001
        /*0022*/ 	.short	0x0008
        /*0024*/ 	.byte	0x00, 0xf5, 0x21, 0x00


	//----- nvinfo : EIATTR_KPARAM_INFO
	.align		4
.L_13:
        /*0028*/ 	.byte	0x04, 0x17
        /*002a*/ 	.short	(.L_15 - .L_14)
.L_14:
        /*002c*/ 	.word	0x00000000
        /*0030*/ 	.short	0x0000
        /*0032*/ 	.short	0x0000
        /*0034*/ 	.byte	0x00, 0xf5, 0x21, 0x00


	//----- nvinfo : EIATTR_SPARSE_MMA_MASK
	.align		4
.L_15:
        /*0038*/ 	.byte	0x03, 0x50
        /*003a*/ 	.short	0x0000


	//----- nvinfo : EIATTR_MAXREG_COUNT
	.align		4
        /*003c*/ 	.byte	0x03, 0x1b
        /*003e*/ 	.short	0x00ff


	//----- nvinfo : EIATTR_MERCURY_ISA_VERSION
	.align		4
        /*0040*/ 	.byte	0x03, 0x5f
        /*0042*/ 	.short	0x0101


	//----- nvinfo : EIATTR_VRC_CTA_INIT_COUNT
	.align		4
        /*0044*/ 	.byte	0x02, 0x4a
	.zero		1
	.zero		1


	//----- nvinfo : EIATTR_EXIT_INSTR_OFFSETS
	.align		4
        /*0048*/ 	.byte	0x04, 0x1c
        /*004a*/ 	.short	(.L_17 - .L_16)


	//   ....[0]....
.L_16:
        /*004c*/ 	.word	0x000000a0


	//   ....[1]....
        /*0050*/ 	.word	0x00000790


	//----- nvinfo : EIATTR_CRS_STACK_SIZE
	.align		4
.L_17:
        /*0054*/ 	.byte	0x04, 0x1e
        /*0056*/ 	.short	(.L_19 - .L_18)
.L_18:
        /*0058*/ 	.word	0x00000000


	//----- nvinfo : EIATTR_CBANK_PARAM_SIZE
	.align		4
.L_19:
        /*005c*/ 	.byte	0x03, 0x19
        /*005e*/ 	.short	0x0018


	//----- nvinfo : EIATTR_PARAM_CBANK
	.align		4
        /*0060*/ 	.byte	0x04, 0x0a
        /*0062*/ 	.short	(.L_21 - .L_20)
	.align		4
.L_20:
        /*0064*/ 	.word	index@(.nv.constant0._Z31cu_fused_avgpool_pointwise_convPfS_S_)
        /*0068*/ 	.short	0x0380
        /*006a*/ 	.short	0x0018


	//----- nvinfo : EIATTR_SW_WAR
	.align		4
.L_21:
        /*006c*/ 	.byte	0x04, 0x36
        /*006e*/ 	.short	(.L_23 - .L_22)
.L_22:
        /*0070*/ 	.word	0x00000008
.L_23:


//--------------------- .nv.callgraph             --------------------------
	.section	.nv.callgraph,"",@"SHT_CUDA_CALLGRAPH"
	.align	4
	.sectionentsize	8
	.align		4
        /*0000*/ 	.word	0x00000000
	.align		4
        /*0004*/ 	.word	0xffffffff
	.align		4
        /*0008*/ 	.word	0x00000000
	.align		4
        /*000c*/ 	.word	0xfffffffe
	.align		4
        /*0010*/ 	.word	0x00000000
	.align		4
        /*0014*/ 	.word	0xfffffffd
	.align		4
        /*0018*/ 	.word	0x00000000
	.align		4
        /*001c*/ 	.word	0xfffffffc


//--------------------- .text._Z31cu_fused_avgpool_pointwise_convPfS_S_ --------------------------
	.section	.text._Z31cu_fused_avgpool_pointwise_convPfS_S_,"ax",@progbits
	.align	128
        .global         _Z31cu_fused_avgpool_pointwise_convPfS_S_
        .type           _Z31cu_fused_avgpool_pointwise_convPfS_S_,@function
        .size           _Z31cu_fused_avgpool_pointwise_convPfS_S_,(.L_x_16 - _Z31cu_fused_avgpool_pointwise_convPfS_S_)
        .other          _Z31cu_fused_avgpool_pointwise_convPfS_S_,@"STO_CUDA_ENTRY STV_DEFAULT"
_Z31cu_fused_avgpool_pointwise_convPfS_S_:
.text._Z31cu_fused_avgpool_pointwise_convPfS_S_:
[----:B------:R-:W-:Y:S01]  /*0000*/  LDC R1, c[0x0][0x37c] ;  /* 0x0000df00ff017b82 */ /* 0x000fe20000000800 */
[----:B------:R-:W0:Y:S07]  /*0010*/  S2R R0, SR_TID.X ;  /* 0x0000000000007919 */ /* 0x000e2e0000002100 */
[----:B------:R-:W1:Y:S01]  /*0020*/  S2UR UR4, SR_CTAID.X ;  /* 0x00000000000479c3 */ /* 0x000e620000002500 */
[----:B------:R-:W1:Y:S01]  /*0030*/  S2R R5, SR_TID.Y ;  /* 0x0000000000057919 */ /* 0x000e620000002200 */
[----:B------:R-:W2:Y:S06]  /*0040*/  S2R R3, SR_CTAID.Y ;  /* 0x0000000000037919 */ /* 0x000eac0000002600 */
[----:B------:R-:W1:Y:S01]  /*0050*/  LDC R2, c[0x0][0x364] ;  /* 0x0000d900ff027b82 */ /* 0x000e620000000800 */
[----:B0-----:R-:W-:Y:S01]  /*0060*/  ISETP.GT.U32.AND P0, PT, R0, 0x37, PT ;  /* 0x000000370000780c */ /* 0x001fe20003f04070 */
[----:B-1----:R-:W-:-:S03]  /*0070*/  IMAD R2, R2, UR4, R5 ;  /* 0x0000000402027c24 */ /* 0x002fc6000f8e0205 */
[----:B--2---:R-:W-:-:S04]  /*0080*/  ISETP.GT.U32.OR P0, PT, R3, 0x17, P0 ;  /* 0x000000170300780c */ /* 0x004fc80000704470 */
[----:B------:R-:W-:-:S13]  /*0090*/  ISETP.GT.OR P0, PT, R2, 0x37, P0 ;  /* 0x000000370200780c */ /* 0x000fda0000704670 */
[----:B------:R-:W-:Y:S05]  /*00a0*/  @P0 EXIT ;  /* 0x000000000000094d */ /* 0x000fea0003800000 */
[----:B------:R-:W0:Y:S01]  /*00b0*/  LDC.64 R8, c[0x0][0x388] ;  /* 0x0000e200ff087b82 */ /* 0x000e220000000a00 */
[C---:B------:R-:W-:Y:S01]  /*00c0*/  VIADD R4, R0.reuse, 0xffffffff ;  /* 0xffffffff00047836 */ /* 0x040fe20000000000 */
[----:B------:R-:W-:Y:S01]  /*00d0*/  ISETP.GT.U32.AND P2, PT, R0, 0x36, PT ;  /* 0x000000360000780c */ /* 0x000fe20003f44070 */
[----:B------:R-:W-:Y:S01]  /*00e0*/  IMAD.MOV.U32 R7, RZ, RZ, 0x38 ;  /* 0x00000038ff077424 */ /* 0x000fe200078e00ff */
[----:B------:R-:W1:Y:S01]  /*00f0*/  LDCU.64 UR6, c[0x0][0x358] ;  /* 0x00006b00ff0677ac */ /* 0x000e620008000a00 */
[----:B------:R-:W-:Y:S01]  /*0100*/  VIADD R5, R2, 0xffffffc9 ;  /* 0xffffffc902057836 */ /* 0x000fe20000000000 */
[----:B------:R-:W-:Y:S01]  /*0110*/  ISETP.GT.U32.AND P5, PT, R4, 0x37, PT ;  /* 0x000000370400780c */ /* 0x000fe20003fa4070 */
[C---:B------:R-:W-:Y:S01]  /*0120*/  VIADD R4, R2.reuse, 0xffffffff ;  /* 0xffffffff02047836 */ /* 0x040fe20000000000 */
[C---:B------:R-:W-:Y:S01]  /*0130*/  ISETP.GT.U32.OR P1, PT, R2.reuse, 0x37, P2 ;  /* 0x000000370200780c */ /* 0x040fe20001724470 */
[C---:B------:R-:W-:Y:S01]  /*0140*/  IMAD R7, R2.reuse, R7, 0x38 ;  /* 0x0000003802077424 */ /* 0x040fe200078e0207 */
[----:B------:R-:W-:Y:S01]  /*0150*/  ISETP.GT.U32.OR P4, PT, R2, 0x37, P5 ;  /* 0x000000370200780c */ /* 0x000fe20002f84470 */
[----:B------:R-:W-:Y:S01]  /*0160*/  UMOV UR5, 0x38 ;  /* 0x0000003800057882 */ /* 0x000fe20000000000 */
[C---:B------:R-:W-:Y:S01]  /*0170*/  ISETP.GT.U32.OR P0, PT, R4.reuse, 0x37, P2 ;  /* 0x000000370400780c */ /* 0x040fe20001704470 */
[----:B------:R-:W-:Y:S01]  /*0180*/  IMAD.IADD R21, R7, 0x1, R0 ;  /* 0x0000000107157824 */ /* 0x000fe200078e0200 */
[----:B------:R-:W-:-:S02]  /*0190*/  ISETP.GT.U32.OR P3, PT, R4, 0x37, P5 ;  /* 0x000000370400780c */ /* 0x000fc40002f64470 */
[C---:B------:R-:W-:Y:S02]  /*01a0*/  ISETP.LT.U32.OR P2, PT, R5.reuse, -0x38, P2 ;  /* 0xffffffc80500780c */ /* 0x040fe40001741470 */
[----:B------:R-:W-:Y:S01]  /*01b0*/  ISETP.LT.U32.OR P5, PT, R5, -0x38, P5 ;  /* 0xffffffc80500780c */ /* 0x000fe20002fa1470 */
[----:B0-----:R-:W-:-:S03]  /*01c0*/  IMAD.WIDE.U32 R8, R3, 0x60, R8 ;  /* 0x0000006003087825 */ /* 0x001fc600078e0008 */
[----:B------:R-:W-:Y:S01]  /*01d0*/  MOV R6, R8 ;  /* 0x0000000800067202 */ /* 0x000fe20000000f00 */
[----:B-1----:R-:W-:-:S08]  /*01e0*/  IMAD.MOV.U32 R8, RZ, RZ, RZ ;  /* 0x000000ffff087224 */ /* 0x002fd000078e00ff */
.L_x_2:
[----:B------:R-:W0:Y:S01]  /*01f0*/  @!P1 LDC.64 R14, c[0x0][0x380] ;  /* 0x0000e000ff0e9b82 */ /* 0x000e220000000a00 */
[----:B------:R-:W-:Y:S01]  /*0200*/  @!P1 VIADD R11, R7, 0xffffffc8 ;  /* 0xffffffc8070b9836 */ /* 0x000fe20000000000 */
[----:B------:R-:W-:-:S04]  /*0210*/  CS2R R22, SRZ ;  /* 0x0000000000167805 */ /* 0x000fc8000001ff00 */
[----:B------:R-:W-:Y:S02]  /*0220*/  @!P1 IADD3 R11, P6, PT, R11, R0, RZ ;  /* 0x000000000b0b9210 */ /* 0x000fe40007fde0ff */
[----:B------:R-:W1:Y:S02]  /*0230*/  @!P0 LDC.64 R28, c[0x0][0x380] ;  /* 0x0000e000ff1c8b82 */ /* 0x000e640000000a00 */
[----:B------:R-:W-:Y:S01]  /*0240*/  @!P1 IADD3.X R10, PT, PT, RZ, RZ, RZ, P6, !PT ;  /* 0x000000ffff0a9210 */ /* 0x000fe200037fe4ff */
[----:B------:R-:W-:-:S05]  /*0250*/  IMAD.MOV.U32 R20, RZ, RZ, RZ ;  /* 0x000000ffff147224 */ /* 0x000fca00078e00ff */
[----:B------:R-:W2:Y:S01]  /*0260*/  @!P3 LDC.64 R24, c[0x0][0x380] ;  /* 0x0000e000ff18bb82 */ /* 0x000ea20000000a00 */
[----:B0-----:R-:W-:-:S07]  /*0270*/  @!P1 LEA R14, P6, R11, R14, 0x2 ;  /* 0x0000000e0b0e9211 */ /* 0x001fce00078c10ff */
[----:B------:R-:W0:Y:S01]  /*0280*/  @!P4 LDC.64 R18, c[0x0][0x380] ;  /* 0x0000e000ff12cb82 */ /* 0x000e220000000a00 */
[----:B------:R-:W-:Y:S02]  /*0290*/  @!P1 LEA.HI.X R15, R11, R15, R10, 0x2, P6 ;  /* 0x0000000f0b0f9211 */ /* 0x000fe400030f140a */
[----:B------:R-:W-:-:S13]  /*02a0*/  ISETP.GT.U32.AND P6, PT, R4, 0x37, PT ;  /* 0x000000370400780c */ /* 0x000fda0003fc4070 */
[----:B------:R-:W3:Y:S01]  /*02b0*/  @!P6 LDC.64 R10, c[0x0][0x380] ;  /* 0x0000e000ff0aeb82 */ /* 0x000ee20000000a00 */
[----:B------:R-:W-:-:S04]  /*02c0*/  @!P6 VIADD R13, R21, 0xffffff90 ;  /* 0xffffff90150de836 */ /* 0x000fc80000000000 */
[----:B---3--:R-:W-:-:S05]  /*02d0*/  @!P6 IMAD.WIDE.U32 R10, R13, 0x4, R10 ;  /* 0x000000040d0ae825 */ /* 0x008fca00078e000a */
[----:B------:R3:W4:Y:S01]  /*02e0*/  @!P6 LDG.E R23, desc[UR6][R10.64] ;  /* 0x000000060a17e981 */ /* 0x000722000c1e1900 */
[----:B------:R-:W-:-:S13]  /*02f0*/  ISETP.GT.U32.AND P6, PT, R2, 0x37, PT ;  /* 0x000000370200780c */ /* 0x000fda0003fc4070 */
[----:B------:R-:W5:Y:S01]  /*0300*/  @!P6 LDC.64 R16, c[0x0][0x380] ;  /* 0x0000e000ff10eb82 */ /* 0x000f620000000a00 */
[C---:B------:R-:W-:Y:S01]  /*0310*/  @!P6 VIADD R13, R21.reuse, 0xffffffc8 ;  /* 0xffffffc8150de836 */ /* 0x040fe20000000000 */
[----:B---3--:R-:W-:-:S03]  /*0320*/  @!P0 IADD3 R11, PT, PT, R21, -0x70, RZ ;  /* 0xffffff90150b8810 */ /* 0x008fc60007ffe0ff */
[----:B-----5:R-:W-:-:S05]  /*0330*/  @!P6 IMAD.WIDE.U32 R16, R13, 0x4, R16 ;  /* 0x000000040d10e825 */ /* 0x020fca00078e0010 */
[----:B------:R3:W5:Y:S01]  /*0340*/  @!P6 LDG.E R20, desc[UR6][R16.64] ;  /* 0x000000061014e981 */ /* 0x000762000c1e1900 */
[----:B------:R-:W-:Y:S01]  /*0350*/  ISETP.GE.U32.AND P6, PT, R5, -0x38, PT ;  /* 0xffffffc80500780c */ /* 0x000fe20003fc6070 */
[----:B-1----:R-:W-:-:S04]  /*0360*/  @!P0 IMAD.WIDE.U32 R28, R11, 0x4, R28 ;  /* 0x000000040b1c8825 */ /* 0x002fc800078e001c */
[----:B------:R-:W-:Y:S01]  /*0370*/  @!P3 VIADD R13, R21, 0xffffff8f ;  /* 0xffffff8f150db836 */ /* 0x000fe20000000000 */
[----:B------:R-:W5:Y:S03]  /*0380*/  @!P0 LDG.E R22, desc[UR6][R28.64+0x4] ;  /* 0x000004061c168981 */ /* 0x000f66000c1e1900 */
[----:B--2---:R-:W-:Y:S01]  /*0390*/  @!P3 IMAD.WIDE.U32 R24, R13, 0x4, R24 ;  /* 0x000000040d18b825 */ /* 0x004fe200078e0018 */
[----:B---3--:R-:W1:Y:S03]  /*03a0*/  @!P2 LDC.64 R16, c[0x0][0x380] ;  /* 0x0000e000ff10ab82 */ /* 0x008e660000000a00 */
[----:B------:R-:W-:Y:S02]  /*03b0*/  @!P4 VIADD R27, R21, 0xffffffc7 ;  /* 0xffffffc7151bc836 */ /* 0x000fe40000000000 */
[----:B------:R2:W3:Y:S03]  /*03c0*/  @!P3 LDG.E R24, desc[UR6][R24.64] ;  /* 0x000000061818b981 */ /* 0x0004e6000c1e1900 */
[----:B------:R-:W1:Y:S08]  /*03d0*/  @P6 LDC.64 R10, c[0x0][0x380] ;  /* 0x0000e000ff0a6b82 */ /* 0x000e700000000a00 */
[----:B------:R-:W1:Y:S01]  /*03e0*/  @!P5 LDC.64 R12, c[0x0][0x380] ;  /* 0x0000e000ff0cdb82 */ /* 0x000e620000000a00 */
[----:B0-----:R-:W-:Y:S01]  /*03f0*/  @!P4 IMAD.WIDE.U32 R18, R27, 0x4, R18 ;  /* 0x000000041b12c825 */ /* 0x001fe200078e0012 */
[----:B------:R-:W-:-:S03]  /*0400*/  CS2R R26, SRZ ;  /* 0x00000000001a7805 */ /* 0x000fc6000001ff00 */
[----:B--2---:R-:W-:-:S03]  /*0410*/  IMAD.MOV.U32 R25, RZ, RZ, RZ ;  /* 0x000000ffff197224 */ /* 0x004fc600078e00ff */
[----:B------:R-:W2:Y:S04]  /*0420*/  @!P4 LDG.E R26, desc[UR6][R18.64] ;  /* 0x00000006121ac981 */ /* 0x000ea8000c1e1900 */
[----:B------:R0:W2:Y:S01]  /*0430*/  @!P1 LDG.E R25, desc[UR6][R14.64+0x4] ;  /* 0x000004060e199981 */ /* 0x0000a2000c1e1900 */
[----:B-1----:R-:W-:-:S05]  /*0440*/  @P6 IMAD.WIDE.U32 R10, R21, 0x4, R10 ;  /* 0x00000004150a6825 */ /* 0x002fca00078e000a */
[----:B------:R1:W2:Y:S01]  /*0450*/  @P6 LDG.E R27, desc[UR6][R10.64] ;  /* 0x000000060a1b6981 */ /* 0x0002a2000c1e1900 */
[----:B0-----:R-:W-:Y:S01]  /*0460*/  @!P5 IADD3 R15, PT, PT, R21, -0x1, RZ ;  /* 0xffffffff150fd810 */ /* 0x001fe20007ffe0ff */
[----:B------:R-:W-:Y:S01]  /*0470*/  IMAD.MOV.U32 R28, RZ, RZ, RZ ;  /* 0x000000ffff1c7224 */ /* 0x000fe200078e00ff */
[----:B------:R-:W-:-:S03]  /*0480*/  @!P2 IADD3 R29, P6, PT, R0, R7, RZ ;  /* 0x00000007001da210 */ /* 0x000fc60007fde0ff */
[----:B------:R-:W-:-:S04]  /*0490*/  @!P5 IMAD.WIDE.U32 R12, R15, 0x4, R12 ;  /* 0x000000040f0cd825 */ /* 0x000fc800078e000c */
[----:B-1----:R-:W-:Y:S01]  /*04a0*/  @!P2 IMAD.X R10, RZ, RZ, RZ, P6 ;  /* 0x000000ffff0aa224 */ /* 0x002fe200030e06ff */
[C---:B------:R-:W-:Y:S01]  /*04b0*/  @!P2 LEA R16, P6, R29.reuse, R16, 0x2 ;  /* 0x000000101d10a211 */ /* 0x040fe200078c10ff */
[----:B------:R0:W2:Y:S01]  /*04c0*/  @!P5 LDG.E R28, desc[UR6][R12.64] ;  /* 0x000000060c1cd981 */ /* 0x0000a2000c1e1900 */
[----:B------:R-:W-:Y:S02]  /*04d0*/  IMAD.MOV.U32 R14, RZ, RZ, RZ ;  /* 0x000000ffff0e7224 */ /* 0x000fe400078e00ff */
[----:B------:R-:W-:-:S05]  /*04e0*/  @!P2 LEA.HI.X R17, R29, R17, R10, 0x2, P6 ;  /* 0x000000111d11a211 */ /* 0x000fca00030f140a */
[----:B------:R-:W2:Y:S01]  /*04f0*/  @!P2 LDG.E R14, desc[UR6][R16.64+0x4] ;  /* 0x00000406100ea981 */ /* 0x000ea2000c1e1900 */
[----:B------:R-:W-:Y:S02]  /*0500*/  HFMA2 R18, -RZ, RZ, 0, 0 ;  /* 0x00000000ff127431 */ /* 0x000fe400000001ff */
[----:B0-----:R-:W-:Y:S02]  /*0510*/  IMAD.MOV.U32 R12, RZ, RZ, 0x3de38e39 ;  /* 0x3de38e39ff0c7424 */ /* 0x001fe400078e00ff */
[----:B------:R-:W-:-:S04]  /*0520*/  IMAD.MOV.U32 R11, RZ, RZ, 0x41100000 ;  /* 0x41100000ff0b7424 */ /* 0x000fc800078e00ff */
[----:B------:R-:W-:-:S04]  /*0530*/  FFMA R11, R12, -R11, 1 ;  /* 0x3f8000000c0b7423 */ /* 0x000fc8000000080b */
[----:B------:R-:W-:Y:S01]  /*0540*/  FFMA R11, R11, R12, 0.11111111193895339966 ;  /* 0x3de38e390b0b7423 */ /* 0x000fe2000000000c */
[----:B------:R-:W-:Y:S01]  /*0550*/  BSSY.RECONVERGENT B1, `(.L_x_0) ;  /* 0x0000012000017945 */ /* 0x000fe20003800200 */
[----:B---3--:R-:W-:-:S04]  /*0560*/  @!P3 FADD R18, RZ, R24 ;  /* 0x00000018ff12b221 */ /* 0x008fc80000000000 */
[----:B----4-:R-:W-:-:S04]  /*0570*/  FADD R23, R23, R18 ;  /* 0x0000001217177221 */ /* 0x010fc80000000000 */
[----:B-----5:R-:W-:-:S04]  /*0580*/  FADD R23, R23, R22 ;  /* 0x0000001617177221 */ /* 0x020fc80000000000 */
[----:B--2---:R-:W-:-:S04]  /*0590*/  FADD R23, R23, R26 ;  /* 0x0000001a17177221 */ /* 0x004fc80000000000 */
[----:B------:R-:W-:-:S04]  /*05a0*/  FADD R20, R23, R20 ;  /* 0x0000001417147221 */ /* 0x000fc80000000000 */
[----:B------:R-:W-:-:S04]  /*05b0*/  FADD R25, R20, R25 ;  /* 0x0000001914197221 */ /* 0x000fc80000000000 */
[----:B------:R-:W-:-:S04]  /*05c0*/  FADD R28, R25, R28 ;  /* 0x0000001c191c7221 */ /* 0x000fc80000000000 */
[----:B------:R-:W-:-:S04]  /*05d0*/  FADD R27, R28, R27 ;  /* 0x0000001b1c1b7221 */ /* 0x000fc80000000000 */
[----:B------:R-:W-:-:S04]  /*05e0*/  FADD R10, R27, R14 ;  /* 0x0000000e1b0a7221 */ /* 0x000fc80000000000 */
[----:B------:R-:W0:Y:S01]  /*05f0*/  FCHK P6, R10, 9 ;  /* 0x411000000a007902 */ /* 0x000e2200000c0000 */
[----:B------:R-:W-:-:S04]  /*0600*/  FFMA R12, R10, R11, RZ ;  /* 0x0000000b0a0c7223 */ /* 0x000fc800000000ff */
[----:B------:R-:W-:-:S04]  /*0610*/  FFMA R13, R12, -9, R10 ;  /* 0xc11000000c0d7823 */ /* 0x000fc8000000000a */
[----:B------:R-:W-:Y:S01]  /*0620*/  FFMA R13, R11, R13, R12 ;  /* 0x0000000d0b0d7223 */ /* 0x000fe2000000000c */
[----:B0-----:R-:W-:Y:S06]  /*0630*/  @!P6 BRA `(.L_x_1) ;  /* 0x00000000000ce947 */ /* 0x001fec0003800000 */
[----:B------:R-:W-:-:S07]  /*0640*/  MOV R12, 0x660 ;  /* 0x00000660000c7802 */ /* 0x000fce0000000f00 */
[----:B------:R-:W-:Y:S05]  /*0650*/  CALL.REL.NOINC `($__internal_0_$__cuda_sm3x_div_rn_noftz_f32_slowpath) ;  /* 0x0000000000507944 */ /* 0x000fea0003c00000 */
[----:B------:R-:W-:-:S07]  /*0660*/  IMAD.MOV.U32 R13, RZ, RZ, R10 ;  /* 0x000000ffff0d7224 */ /* 0x000fce00078e000a */
.L_x_1:
[----:B------:R-:W-:Y:S05]  /*0670*/  BSYNC.RECONVERGENT B1 ;  /* 0x0000000000017941 */ /* 0x000fea0003800200 */
.L_x_0:
[----:B------:R-:W-:Y:S01]  /*0680*/  IMAD.MOV.U32 R11, RZ, RZ, R9 ;  /* 0x000000ffff0b7224 */ /* 0x000fe200078e0009 */
[----:B------:R-:W-:-:S05]  /*0690*/  MOV R10, R6 ;  /* 0x00000006000a7202 */ /* 0x000fca0000000f00 */
[----:B------:R-:W2:Y:S01]  /*06a0*/  LDG.E R11, desc[UR6][R10.64] ;  /* 0x000000060a0b7981 */ /* 0x000ea2000c1e1900 */
[----:B------:R-:W-:Y:S01]  /*06b0*/  UIADD3 UR5, UPT, UPT, UR5, 0xc40, URZ ;  /* 0x00000c4005057890 */ /* 0x000fe2000fffe0ff */
[----:B------:R-:W-:Y:S01]  /*06c0*/  IADD3 R6, P6, PT, R6, 0x4, RZ ;  /* 0x0000000406067810 */ /* 0x000fe20007fde0ff */
[----:B------:R-:W-:Y:S02]  /*06d0*/  VIADD R21, R21, 0xc40 ;  /* 0x00000c4015157836 */ /* 0x000fe40000000000 */
[----:B------:R-:W-:Y:S01]  /*06e0*/  UISETP.NE.AND UP0, UPT, UR5, 0x12638, UPT ;  /* 0x000126380500788c */ /* 0x000fe2000bf05270 */
[----:B------:R-:W-:Y:S01]  /*06f0*/  VIADD R7, R7, 0xc40 ;  /* 0x00000c4007077836 */ /* 0x000fe20000000000 */
[----:B------:R-:W-:Y:S01]  /*0700*/  IADD3.X R9, PT, PT, RZ, R9, RZ, P6, !PT ;  /* 0x00000009ff097210 */ /* 0x000fe200037fe4ff */
[----:B--2---:R-:W-:-:S06]  /*0710*/  FFMA R8, R11, R13, R8 ;  /* 0x0000000d0b087223 */ /* 0x004fcc0000000008 */
[----:B------:R-:W-:Y:S05]  /*0720*/  BRA.U UP0, `(.L_x_2) ;  /* 0xfffffff900b07547 */ /* 0x000fea000b83ffff */
[----:B------:R-:W0:Y:S01]  /*0730*/  LDC.64 R6, c[0x0][0x390] ;  /* 0x0000e400ff067b82 */ /* 0x000e220000000a00 */
[----:B------:R-:W-:-:S04]  /*0740*/  IMAD R3, R3, 0xc40, R0 ;  /* 0x00000c4003037824 */ /* 0x000fc800078e0200 */
[----:B------:R-:W-:-:S04]  /*0750*/  IMAD R3, R4, 0x38, R3 ;  /* 0x0000003804037824 */ /* 0x000fc800078e0203 */
[----:B------:R-:W-:-:S04]  /*0760*/  VIADD R3, R3, 0x38 ;  /* 0x0000003803037836 */ /* 0x000fc80000000000 */
[----:B0-----:R-:W-:-:S05]  /*0770*/  IMAD.WIDE R2, R3, 0x4, R6 ;  /* 0x0000000403027825 */ /* 0x001fca00078e0206 */
[----:B------:R-:W-:Y:S01]  /*0780*/  STG.E desc[UR6][R2.64], R8 ;  /* 0x0000000802007986 */ /* 0x000fe2000c101906 */
[----:B------:R-:W-:Y:S05]  /*0790*/  EXIT ;  /* 0x000000000000794d */ /* 0x000fea0003800000 */
        .weak           $__internal_0_$__cuda_sm3x_div_rn_noftz_f32_slowpath
        .type           $__internal_0_$__cuda_sm3x_div_rn_noftz_f32_slowpath,@function
        .size           $__internal_0_$__cuda_sm3x_div_rn_noftz_f32_slowpath,(.L_x_16 - $__internal_0_$__cuda_sm3x_div_rn_noftz_f32_slowpath)
$__internal_0_$__cuda_sm3x_div_rn_noftz_f32_slowpath:
[--C-:B------:R-:W-:Y:S01]  /*07a0*/  SHF.R.U32.HI R11, RZ, 0x17, R10.reuse ;  /* 0x00000017ff0b7819 */ /* 0x100fe2000001160a */
[----:B------:R-:W-:Y:S04]  /*07b0*/  BSSY.RECONVERGENT B0, `(.L_x_3) ;  /* 0x0000060000007945 */ /* 0x000fe80003800200 */
[----:B------:R-:W-:Y:S01]  /*07c0*/  BSSY.RELIABLE B2, `(.L_x_4) ;  /* 0x000001c000027945 */ /* 0x000fe20003800100 */
[----:B------:R-:W-:Y:S01]  /*07d0*/  LOP3.LUT R16, R11, 0xff, RZ, 0xc0, !PT ;  /* 0x000000ff0b107812 */ /* 0x000fe200078ec0ff */
[----:B------:R-:W-:-:S04]  /*07e0*/  IMAD.MOV.U32 R11, RZ, RZ, R10 ;  /* 0x000000ffff0b7224 */ /* 0x000fc800078e000a */
[----:B------:R-:W-:-:S05]  /*07f0*/  VIADD R15, R16, 0xffffffff ;  /* 0xffffffff100f7836 */ /* 0x000fca0000000000 */
[----:B------:R-:W-:-:S13]  /*0800*/  ISETP.GT.U32.OR P6, PT, R15, 0xfd, !PT ;  /* 0x000000fd0f00780c */ /* 0x000fda0007fc4470 */
[----:B------:R-:W-:Y:S01]  /*0810*/  @!P6 MOV R13, RZ ;  /* 0x000000ff000de202 */ /* 0x000fe20000000f00 */
[----:B------:R-:W-:Y:S06]  /*0820*/  @!P6 BRA `(.L_x_5) ;  /* 0x000000000054e947 */ /* 0x000fec0003800000 */
[----:B------:R-:W-:-:S13]  /*0830*/  FSETP.GTU.FTZ.AND P6, PT, |R10|, +INF , PT ;  /* 0x7f8000000a00780b */ /* 0x000fda0003fdc200 */
[----:B------:R-:W-:Y:S05]  /*0840*/  @P6 BREAK.RELIABLE B2 ;  /* 0x0000000000026942 */ /* 0x000fea0003800100 */
[----:B------:R-:W-:Y:S05]  /*0850*/  @P6 BRA `(.L_x_6) ;  /* 0x0000000400506947 */ /* 0x000fea0003800000 */
[----:B------:R-:W-:-:S05]  /*0860*/  IMAD.MOV.U32 R14, RZ, RZ, 0x41100000 ;  /* 0x41100000ff0e7424 */ /* 0x000fca00078e00ff */
[----:B------:R-:W-:-:S13]  /*0870*/  LOP3.LUT P6, RZ, R14, 0x7fffffff, R11, 0xc8, !PT ;  /* 0x7fffffff0eff7812 */ /* 0x000fda00078cc80b */
[----:B------:R-:W-:Y:S05]  /*0880*/  @!P6 BREAK.RELIABLE B2 ;  /* 0x000000000002e942 */ /* 0x000fea0003800100 */
[----:B------:R-:W-:Y:S05]  /*0890*/  @!P6 BRA `(.L_x_7) ;  /* 0x000000040038e947 */ /* 0x000fea0003800000 */
[----:B------:R-:W-:-:S13]  /*08a0*/  LOP3.LUT P6, RZ, R11, 0x7fffffff, RZ, 0xc0, !PT ;  /* 0x7fffffff0bff7812 */ /* 0x000fda00078cc0ff */
[----:B------:R-:W-:Y:S05]  /*08b0*/  @!P6 BREAK.RELIABLE B2 ;  /* 0x000000000002e942 */ /* 0x000fea0003800100 */
[----:B------:R-:W-:Y:S05]  /*08c0*/  @!P6 BRA `(.L_x_8) ;  /* 0x000000040024e947 */ /* 0x000fea0003800000 */
[----:B------:R-:W-:Y:S02]  /*08d0*/  P2R R13, PR, RZ, 0x1 ;  /* 0x00000001ff0d7803 */ /* 0x000fe40000000000 */
[----:B------:R-:W-:Y:S02]  /*08e0*/  FSETP.NEU.FTZ.AND P6, PT, |R10|, +INF , PT ;  /* 0x7f8000000a00780b */ /* 0x000fe40003fdd200 */
[----:B------:R-:W-:-:S04]  /*08f0*/  LOP3.LUT P0, RZ, R14, 0x7fffffff, RZ, 0xc0, !PT ;  /* 0x7fffffff0eff7812 */ /* 0x000fc8000780c0ff */
[----:B------:R-:W-:Y:S02]  /*0900*/  PLOP3.LUT P6, PT, P6, P0, PT, 0x2f, 0xf2 ;  /* 0x0000000000f2781c */ /* 0x000fe400037c0577 */
[----:B------:R-:W-:-:S11]  /*0910*/  ISETP.NE.AND P0, PT, R13, RZ, PT ;  /* 0x000000ff0d00720c */ /* 0x000fd60003f05270 */
[----:B------:R-:W-:Y:S05]  /*0920*/  @P6 BREAK.RELIABLE B2 ;  /* 0x0000000000026942 */ /* 0x000fea0003800100 */
[----:B------:R-:W-:Y:S05]  /*0930*/  @P6 BRA `(.L_x_9) ;  /* 0x0000000000fc6947 */ /* 0x000fea0003800000 */
[----:B------:R-:W-:-:S13]  /*0940*/  ISETP.GE.AND P6, PT, R15, RZ, PT ;  /* 0x000000ff0f00720c */ /* 0x000fda0003fc6270 */
[----:B------:R-:W-:Y:S02]  /*0950*/  @P6 IMAD.MOV.U32 R13, RZ, RZ, RZ ;  /* 0x000000ffff0d6224 */ /* 0x000fe400078e00ff */
[----:B------:R-:W-:Y:S01]  /*0960*/  @!P6 FFMA R11, R10, 1.84467440737095516160e+19, RZ ;  /* 0x5f8000000a0be823 */ /* 0x000fe200000000ff */
[----:B------:R-:W-:-:S07]  /*0970*/  @!P6 IMAD.MOV.U32 R13, RZ, RZ, -0x40 ;  /* 0xffffffc0ff0de424 */ /* 0x000fce00078e00ff */
.L_x_5:
[----:B------:R-:W-:Y:S05]  /*0980*/  BSYNC.RELIABLE B2 ;  /* 0x0000000000027941 */ /* 0x000fea0003800100 */
.L_x_4:
[----:B------:R-:W-:Y:S01]  /*0990*/  UMOV UR4, 0x41100000 ;  /* 0x4110000000047882 */ /* 0x000fe20000000000 */
[----:B------:R-:W-:Y:S01]  /*09a0*/  IADD3 R16, PT, PT, R16, -0x7f, RZ ;  /* 0xffffff8110107810 */ /* 0x000fe20007ffe0ff */
[----:B------:R-:W-:Y:S01]  /*09b0*/  UIADD3 UR4, UPT, UPT, UR4, -0x1800000, URZ ;  /* 0xfe80000004047890 */ /* 0x000fe2000fffe0ff */
[----:B------:R-:W-:Y:S02]  /*09c0*/  BSSY.RECONVERGENT B2, `(.L_x_10) ;  /* 0x0000035000027945 */ /* 0x000fe40003800200 */
[----:B------:R-:W-:Y:S01]  /*09d0*/  IADD3 R13, PT, PT, R13, -0x3, R16 ;  /* 0xfffffffd0d0d7810 */ /* 0x000fe20007ffe010 */
[----:B------:R-:W-:Y:S02]  /*09e0*/  IMAD R10, R16, -0x800000, R11 ;  /* 0xff800000100a7824 */ /* 0x000fe400078e020b */
[----:B------:R-:W-:-:S03]  /*09f0*/  FADD.FTZ R15, -RZ, -UR4 ;  /* 0x80000004ff0f7e21 */ /* 0x000fc60008010100 */
[----:B------:R-:W0:Y:S02]  /*0a00*/  MUFU.RCP R14, UR4 ;  /* 0x00000004000e7d08 */ /* 0x000e240008001000 */
[----:B0-----:R-:W-:-:S04]  /*0a10*/  FFMA R17, R14, R15, 1 ;  /* 0x3f8000000e117423 */ /* 0x001fc8000000000f */
[----:B------:R-:W-:-:S04]  /*0a20*/  FFMA R11, R14, R17, R14 ;  /* 0x000000110e0b7223 */ /* 0x000fc8000000000e */
[----:B------:R-:W-:-:S04]  /*0a30*/  FFMA R14, R10, R11, RZ ;  /* 0x0000000b0a0e7223 */ /* 0x000fc800000000ff */
[----:B------:R-:W-:-:S04]  /*0a40*/  FFMA R17, R15, R14, R10 ;  /* 0x0000000e0f117223 */ /* 0x000fc8000000000a */
[----:B------:R-:W-:-:S04]  /*0a50*/  FFMA R14, R11, R17, R14 ;  /* 0x000000110b0e7223 */ /* 0x000fc8000000000e */
[----:B------:R-:W-:-:S04]  /*0a60*/  FFMA R17, R15, R14, R10 ;  /* 0x0000000e0f117223 */ /* 0x000fc8000000000a */
[----:B------:R-:W-:-:S05]  /*0a70*/  FFMA R10, R11, R17, R14 ;  /* 0x000000110b0a7223 */ /* 0x000fca000000000e */
[----:B------:R-:W-:-:S04]  /*0a80*/  SHF.R.U32.HI R15, RZ, 0x17, R10 ;  /* 0x00000017ff0f7819 */ /* 0x000fc8000001160a */
[----:B------:R-:W-:-:S05]  /*0a90*/  LOP3.LUT R15, R15, 0xff, RZ, 0xc0, !PT ;  /* 0x000000ff0f0f7812 */ /* 0x000fca00078ec0ff */
[----:B------:R-:W-:-:S04]  /*0aa0*/  IMAD.IADD R19, R15, 0x1, R13 ;  /* 0x000000010f137824 */ /* 0x000fc800078e020d */
[----:B------:R-:W-:-:S05]  /*0ab0*/  VIADD R15, R19, 0xffffffff ;  /* 0xffffffff130f7836 */ /* 0x000fca0000000000 */
[----:B------:R-:W-:-:S13]  /*0ac0*/  ISETP.GE.U32.AND P6, PT, R15, 0xfe, PT ;  /* 0x000000fe0f00780c */ /* 0x000fda0003fc6070 */
[----:B------:R-:W-:Y:S05]  /*0ad0*/  @!P6 BRA `(.L_x_11) ;  /* 0x000000000088e947 */ /* 0x000fea0003800000 */
[----:B------:R-:W-:-:S13]  /*0ae0*/  ISETP.GT.AND P6, PT, R19, 0xfe, PT ;  /* 0x000000fe1300780c */ /* 0x000fda0003fc4270 */
[----:B------:R-:W-:Y:S05]  /*0af0*/  @P6 BRA `(.L_x_12) ;  /* 0x0000000000746947 */ /* 0x000fea0003800000 */
[----:B------:R-:W-:-:S13]  /*0b00*/  ISETP.GE.AND P6, PT, R19, 0x1, PT ;  /* 0x000000011300780c */ /* 0x000fda0003fc6270 */
[----:B------:R-:W-:Y:S05]  /*0b10*/  @P6 BRA `(.L_x_13) ;  /* 0x00000000007c6947 */ /* 0x000fea0003800000 */
[----:B------:R-:W-:Y:S02]  /*0b20*/  ISETP.GE.AND P6, PT, R19, -0x18, PT ;  /* 0xffffffe81300780c */ /* 0x000fe40003fc6270 */
[----:B------:R-:W-:-:S11]  /*0b30*/  LOP3.LUT R10, R10, 0x80000000, RZ, 0xc0, !PT ;  /* 0x800000000a0a7812 */ /* 0x000fd600078ec0ff */
[----:B------:R-:W-:Y:S05]  /*0b40*/  @!P6 BRA `(.L_x_13) ;  /* 0x000000000070e947 */ /* 0x000fea0003800000 */
[-CC-:B------:R-:W-:Y:S01]  /*0b50*/  FFMA.RZ R13, R11, R17.reuse, R14.reuse ;  /* 0x000000110b0d7223 */ /* 0x180fe2000000c00e */
[C---:B------:R-:W-:Y:S01]  /*0b60*/  ISETP.NE.AND P6, PT, R19.reuse, RZ, PT ;  /* 0x000000ff1300720c */ /* 0x040fe20003fc5270 */
[C---:B------:R-:W-:Y:S01]  /*0b70*/  VIADD R16, R19.reuse, 0x20 ;  /* 0x0000002013107836 */ /* 0x040fe20000000000 */
[----:B------:R-:W-:Y:S02]  /*0b80*/  IADD3 R18, PT, PT, -R19, RZ, RZ ;  /* 0x000000ff13127210 */ /* 0x000fe40007ffe1ff */
[----:B------:R-:W-:Y:S01]  /*0b90*/  LOP3.LUT R15, R13, 0x7fffff, RZ, 0xc0, !PT ;  /* 0x007fffff0d0f7812 */ /* 0x000fe200078ec0ff */
[CCC-:B------:R-:W-:Y:S01]  /*0ba0*/  FFMA.RP R13, R11.reuse, R17.reuse, R14.reuse ;  /* 0x000000110b0d7223 */ /* 0x1c0fe2000000800e */
[----:B------:R-:W-:Y:S01]  /*0bb0*/  FFMA.RM R14, R11, R17, R14 ;  /* 0x000000110b0e7223 */ /* 0x000fe2000000400e */
[----:B------:R-:W-:Y:S02]  /*0bc0*/  SEL R18, R18, RZ, P6 ;  /* 0x000000ff12127207 */ /* 0x000fe40003000000 */
[----:B------:R-:W-:-:S02]  /*0bd0*/  LOP3.LUT R15, R15, 0x800000, RZ, 0xfc, !PT ;  /* 0x008000000f0f7812 */ /* 0x000fc400078efcff */
[----:B------:R-:W-:Y:S02]  /*0be0*/  ISETP.NE.AND P6, PT, R19, RZ, PT ;  /* 0x000000ff1300720c */ /* 0x000fe40003fc5270 */
[----:B------:R-:W-:Y:S02]  /*0bf0*/  SHF.L.U32 R16, R15, R16, RZ ;  /* 0x000000100f107219 */ /* 0x000fe400000006ff */
[----:B------:R-:W-:Y:S02]  /*0c00*/  P2R R20, PR, RZ, 0x1 ;  /* 0x00000001ff147803 */ /* 0x000fe40000000000 */
[----:B------:R-:W-:Y:S02]  /*0c10*/  ISETP.NE.AND P6, PT, R16, RZ, P6 ;  /* 0x000000ff1000720c */ /* 0x000fe400037c5270 */
[----:B------:R-:W-:Y:S02]  /*0c20*/  FSETP.NEU.FTZ.AND P0, PT, R13, R14, PT ;  /* 0x0000000e0d00720b */ /* 0x000fe40003f1d000 */
[----:B------:R-:W-:-:S02]  /*0c30*/  SHF.R.U32.HI R18, RZ, R18, R15 ;  /* 0x00000012ff127219 */ /* 0x000fc4000001160f */
[----:B------:R-:W-:Y:S02]  /*0c40*/  PLOP3.LUT P6, PT, P0, P6, PT, 0xf8, 0x8f ;  /* 0x00000000008f781c */ /* 0x000fe400007cdf70 */
[----:B------:R-:W-:Y:S02]  /*0c50*/  SHF.R.U32.HI R14, RZ, 0x1, R18 ;  /* 0x00000001ff0e7819 */ /* 0x000fe40000011612 */
[----:B------:R-:W-:Y:S02]  /*0c60*/  SEL R11, RZ, 0x1, !P6 ;  /* 0x00000001ff0b7807 */ /* 0x000fe40007000000 */
[----:B------:R-:W-:Y:S02]  /*0c70*/  ISETP.NE.AND P0, PT, R20, RZ, PT ;  /* 0x000000ff1400720c */ /* 0x000fe40003f05270 */
[----:B------:R-:W-:-:S04]  /*0c80*/  LOP3.LUT R11, R11, 0x1, R14, 0xf8, !PT ;  /* 0x000000010b0b7812 */ /* 0x000fc800078ef80e */
[----:B------:R-:W-:-:S05]  /*0c90*/  LOP3.LUT R11, R11, R18, RZ, 0xc0, !PT ;  /* 0x000000120b0b7212 */ /* 0x000fca00078ec0ff */
[----:B------:R-:W-:-:S05]  /*0ca0*/  IMAD.IADD R11, R14, 0x1, R11 ;  /* 0x000000010e0b7824 */ /* 0x000fca00078e020b */
[----:B------:R-:W-:Y:S01]  /*0cb0*/  LOP3.LUT R10, R11, R10, RZ, 0xfc, !PT ;  /* 0x0000000a0b0a7212 */ /* 0x000fe200078efcff */
[----:B------:R-:W-:Y:S06]  /*0cc0*/  BRA `(.L_x_13) ;  /* 0x0000000000107947 */ /* 0x000fec0003800000 */
.L_x_12:
[----:B------:R-:W-:-:S04]  /*0cd0*/  LOP3.LUT R10, R10, 0x80000000, RZ, 0xc0, !PT ;  /* 0x800000000a0a7812 */ /* 0x000fc800078ec0ff */
[----:B------:R-:W-:Y:S01]  /*0ce0*/  LOP3.LUT R10, R10, 0x7f800000, RZ, 0xfc, !PT ;  /* 0x7f8000000a0a7812 */ /* 0x000fe200078efcff */
[----:B------:R-:W-:Y:S06]  /*0cf0*/  BRA `(.L_x_13) ;  /* 0x0000000000047947 */ /* 0x000fec0003800000 */
.L_x_11:
[----:B------:R-:W-:-:S07]  /*0d00*/  LEA R10, R13, R10, 0x17 ;  /* 0x0000000a0d0a7211 */ /* 0x000fce00078eb8ff */
.L_x_13:
[----:B------:R-:W-:Y:S05]  /*0d10*/  BSYNC.RECONVERGENT B2 ;  /* 0x0000000000027941 */ /* 0x000fea0003800200 */
.L_x_10:
[----:B------:R-:W-:Y:S05]  /*0d20*/  BRA `(.L_x_14) ;  /* 0x0000000000207947 */ /* 0x000fea0003800000 */
.L_x_9:
[----:B------:R-:W-:-:S04]  /*0d30*/  LOP3.LUT R10, R14, 0x80000000, R11, 0x48, !PT ;  /* 0x800000000e0a7812 */ /* 0x000fc800078e480b */
[----:B------:R-:W-:Y:S01]  /*0d40*/  LOP3.LUT R10, R10, 0x7f800000, RZ, 0xfc, !PT ;  /* 0x7f8000000a0a7812 */ /* 0x000fe200078efcff */
[----:B------:R-:W-:Y:S06]  /*0d50*/  BRA `(.L_x_14) ;  /* 0x0000000000147947 */ /* 0x000fec0003800000 */
.L_x_8:
[----:B------:R-:W-:Y:S01]  /*0d60*/  LOP3.LUT R10, R14, 0x80000000, R11, 0x48, !PT ;  /* 0x800000000e0a7812 */ /* 0x000fe200078e480b */
[----:B------:R-:W-:Y:S06]  /*0d70*/  BRA `(.L_x_14) ;  /* 0x00000000000c7947 */ /* 0x000fec0003800000 */
.L_x_7:
[----:B------:R-:W0:Y:S01]  /*0d80*/  MUFU.RSQ R10, -QNAN ;  /* 0xffc00000000a7908 */ /* 0x000e220000001400 */
[----:B------:R-:W-:Y:S05]  /*0d90*/  BRA `(.L_x_14) ;  /* 0x0000000000047947 */ /* 0x000fea0003800000 */
.L_x_6:
[----:B------:R-:W-:-:S07]  /*0da0*/  FADD.FTZ R10, R10, 9 ;  /* 0x411000000a0a7421 */ /* 0x000fce0000010000 */
.L_x_14:
[----:B------:R-:W-:Y:S05]  /*0db0*/  BSYNC.RECONVERGENT B0 ;  /* 0x0000000000007941 */ /* 0x000fea0003800200 */
.L_x_3:
[----:B------:R-:W-:-:S04]  /*0dc0*/  IMAD.MOV.U32 R13, RZ, RZ, 0x0 ;  /* 0x00000000ff0d7424 */ /* 0x000fc800078e00ff */
[----:B0-----:R-:W-:Y:S05]  /*0dd0*/  RET.REL.NODEC R12 `(_Z31cu_fused_avgpool_pointwise_convPfS_S_) ;  /* 0xfffffff00c887950 */ /* 0x001fea0003c3ffff */
.L_x_15:
[----:B------:R-:W-:-:S00]  /*0de0*/  BRA `(.L_x_15) ;  /* 0xfffffffc00fc7947 */ /* 0x000fc0000383ffff */
[----:B------:R-:W-:-:S00]  /*0df0*/  NOP ;  /* 0x0000000000007918 */ /* 0x000fc00000000000 */
        /* <DEDUP_REMOVED lines=8> */
.L_x_16:


//--------------------- .nv.shared.reserved.0     --------------------------
	.section	.nv.shared.reserved.0,"aw",@nobits
	.weak		__nv_reservedSMEM_offset_0_alias
	.size		__nv_reservedSMEM_offset_0_alias, 0, 64
	.other		__nv_reservedSMEM_offset_0_alias,@"STO_CUDA_RESERVED_SHARED STV_DEFAULT"
__nv_reservedSMEM_offset_0_alias:
	.zero		0
	.zero		64


//--------------------- .nv.constant0._Z31cu_fused_avgpool_pointwise_convPfS_S_ --------------------------
	.section	.nv.constant0._Z31cu_fused_avgpool_pointwise_convPfS_S_,"a",@progbits
	.sectionflags	@""
	.align	4
.nv.constant0._Z31cu_fused_avgpool_pointwise_convPfS_S_:
	.zero		920


//--------------------- SYMBOLS --------------------------

	.type		.nv.reservedSmem.offset0,@object
	.size		.nv.reservedSmem.offset0,0x4
